def gluon_mma(
    a_ptr,
    b_ptr,
    c_ptr,
    M: gl.constexpr,
    N: gl.constexpr,
    K: gl.constexpr,
    BLK_A: gl.constexpr,
    BLK_B: gl.constexpr,
    SHARED_A: gl.constexpr,
    SHARED_B: gl.constexpr,
    ACC_LAYOUT: gl.constexpr,
    TMEM_LAYOUT: gl.constexpr,
    USE_TCGEN05: gl.constexpr,
    IS_ASYNC: gl.constexpr,
):
    offs_m = gl.arange(0, M, layout=gl.SliceLayout(1, BLK_A))
    offs_ka = gl.arange(0, K, layout=gl.SliceLayout(0, BLK_A))
    offs_kb = gl.arange(0, K, layout=gl.SliceLayout(1, BLK_B))
    offs_n = gl.arange(0, N, layout=gl.SliceLayout(0, BLK_B))
    a = gl.load(a_ptr + offs_m[:, None] * K + offs_ka[None, :])
    b = gl.load(b_ptr + offs_kb[:, None] * N + offs_n[None, :])
    a_smem = gl.allocate_shared_memory(a.dtype, [M, K], SHARED_A, a)
    b_smem = gl.allocate_shared_memory(b.dtype, [K, N], SHARED_B, b)

    if USE_TCGEN05:
        fence_async_shared()
        bar = gl.allocate_shared_memory(gl.int64, [1], mbarrier.MBarrierLayout())
        mbarrier.init(bar, count=1)
        acc_tmem = allocate_tensor_memory(gl.float32, [M, N], TMEM_LAYOUT)
        tcgen05_mma(a_smem, b_smem, acc_tmem, use_acc=False)
        tcgen05_commit(bar)
        mbarrier.wait(bar, phase=0)
        mbarrier.invalidate(bar)
        acc = acc_tmem.load(ACC_LAYOUT)
    else:
        acc = gl.zeros([M, N], dtype=gl.float32, layout=ACC_LAYOUT)
        acc = hopper.warpgroup_mma(a_smem, b_smem, acc, is_async=IS_ASYNC)
        if IS_ASYNC:
            acc = hopper.warpgroup_mma_wait(num_outstanding=0, deps=[acc])

    out_layout: gl.constexpr = gl.BlockedLayout(
        [1, 1], [1, 32], [gl.num_warps(), 1], [1, 0]
    )
    acc = gl.convert_layout(acc, out_layout)
    offs_cm = gl.arange(0, M, layout=gl.SliceLayout(1, out_layout))
    offs_cn = gl.arange(0, N, layout=gl.SliceLayout(0, out_layout))
    gl.store(c_ptr + offs_cm[:, None] * N + offs_cn[None, :], acc)

# config = {"BLOCK_K": 128, "BLOCK_M": 64, "BLOCK_N": 128, "arch": "sm_100", "dtype": "fp8e4m3", "is_async": 1, "num_warps": 4}
# arch = sm_100


// ===== COMPILED SASS (sm_100a) =====

	.target	sm_100a

	.elftype	@"ET_EXEC"


//--------------------- .note.nv.tkinfo           --------------------------
	.section	.note.nv.tkinfo,"",@"SHT_NOTE"
	.sectionflags	@"SHF_NOTE_NV_TKINFO"
	.tkinfo
        /*0018*/ 	.word	0x00000081
        /*0030*/ 	.string	""
        /*0030*/ 	.string	"ptxas-blackwell"
        /*0030*/ 	.string	"Cuda compilation tools, release 12.9, V12.9.86"
        /*0030*/ 	.string	"Build cuda_12.9.r12.9/compiler.36037853_0"
        /*0030*/ 	.string	"-v  -suppress-debug-info  -lineinfo  -arch sm_100a "



//--------------------- .note.nv.cuver            --------------------------
	.section	.note.nv.cuver,"",@"SHT_NOTE"
	.sectionflags	@"SHF_NOTE_NV_CUVER"
        /*0018*/ 	.short	0x0001
        /*001a*/ 	.short	0x0064
        /*001c*/ 	.short	0x0001
        /*001e*/ 	.short	0x0000
        /*0020*/ 	.short	0x0001
        /*0022*/ 	.short	0x0000


//--------------------- .nv.info                  --------------------------
	.section	.nv.info,"",@"SHT_CUDA_INFO"
	.align	4


	//----- nvinfo : EIATTR_REGCOUNT
	.align		4
        /*0000*/ 	.byte	0x04, 0x2f
        /*0002*/ 	.short	(.L_4 - .L_3)
	.align		4
.L_3:
        /*0004*/ 	.word	index@(gluon_mma)
        /*0008*/ 	.word	0x00000060


	//----- nvinfo : EIATTR_FRAME_SIZE
	.align		4
.L_4:
        /*000c*/ 	.byte	0x04, 0x11
        /*000e*/ 	.short	(.L_6 - .L_5)
	.align		4
.L_5:
        /*0010*/ 	.word	index@($__internal_2_$__cuda_sm10x_tcgen05_guardrail_trap_unallocated_columns_being_dealloced)
        /*0014*/ 	.word	0x00000000


	//----- nvinfo : EIATTR_FRAME_SIZE
	.align		4
.L_6:
        /*0018*/ 	.byte	0x04, 0x11
        /*001a*/ 	.short	(.L_8 - .L_7)
	.align		4
.L_7:
        /*001c*/ 	.word	index@($__internal_1_$__cuda_sm10x_tcgen05_guardrail_trap_phase_invalid_during_alloc)
        /*0020*/ 	.word	0x00000000


	//----- nvinfo : EIATTR_FRAME_SIZE
	.align		4
.L_8:
        /*0024*/ 	.byte	0x04, 0x11
        /*0026*/ 	.short	(.L_10 - .L_9)
	.align		4
.L_9:
        /*0028*/ 	.word	index@($__internal_0_$__cuda_sm10x_tcgen05_guardrail_trap_col_being_dealloced_not_returned_by_alloc)
        /*002c*/ 	.word	0x00000000


	//----- nvinfo : EIATTR_FRAME_SIZE
	.align		4
.L_10:
        /*0030*/ 	.byte	0x04, 0x11
        /*0032*/ 	.short	(.L_12 - .L_11)
	.align		4
.L_11:
        /*0034*/ 	.word	index@(gluon_mma)
        /*0038*/ 	.word	0x00000000


	//----- nvinfo : EIATTR_MIN_STACK_SIZE
	.align		4
.L_12:
        /*003c*/ 	.byte	0x04, 0x12
        /*003e*/ 	.short	(.L_14 - .L_13)
	.align		4
.L_13:
        /*0040*/ 	.word	index@(gluon_mma)
        /*0044*/ 	.word	0x00000000
.L_14:


//--------------------- .nv.info.gluon_mma        --------------------------
	.section	.nv.info.gluon_mma,"",@"SHT_CUDA_INFO"
	.sectionflags	@""
	.align	4


	//----- nvinfo : EIATTR_CUDA_API_VERSION
	.align		4
        /*0000*/ 	.byte	0x04, 0x37
        /*0002*/ 	.short	(.L_16 - .L_15)
.L_15:
        /*0004*/ 	.word	0x00000081


	//----- nvinfo : EIATTR_KPARAM_INFO
	.align		4
.L_16:
        /*0008*/ 	.byte	0x04, 0x17
        /*000a*/ 	.short	(.L_18 - .L_17)
.L_17:
        /*000c*/ 	.word	0x00000000
        /*0010*/ 	.short	0x0004
        /*0012*/ 	.short	0x0020
        /*0014*/ 	.byte	0x00, 0xf4, 0x21, 0x00


	//----- nvinfo : EIATTR_KPARAM_INFO
	.align		4
.L_18:
        /*0018*/ 	.byte	0x04, 0x17
        /*001a*/ 	.short	(.L_20 - .L_19)
.L_19:
        /*001c*/ 	.word	0x00000000
        /*0020*/ 	.short	0x0003
        /*0022*/ 	.short	0x0018
        /*0024*/ 	.byte	0x00, 0xf4, 0x21, 0x00


	//----- nvinfo : EIATTR_KPARAM_INFO
	.align		4
.L_20:
        /*0028*/ 	.byte	0x04, 0x17
        /*002a*/ 	.short	(.L_22 - .L_21)
.L_21:
        /*002c*/ 	.word	0x00000000
        /*0030*/ 	.short	0x0002
        /*0032*/ 	.short	0x0010
        /*0034*/ 	.byte	0x00, 0xf4, 0x21, 0x00


	//----- nvinfo : EIATTR_KPARAM_INFO
	.align		4
.L_22:
        /*0038*/ 	.byte	0x04, 0x17
        /*003a*/ 	.short	(.L_24 - .L_23)
.L_23:
        /*003c*/ 	.word	0x00000000
        /*0040*/ 	.short	0x0001
        /*0042*/ 	.short	0x0008
        /*0044*/ 	.byte	0x00, 0xf4, 0x21, 0x00


	//----- nvinfo : EIATTR_KPARAM_INFO
	.align		4
.L_24:
        /*0048*/ 	.byte	0x04, 0x17
        /*004a*/ 	.short	(.L_26 - .L_25)
.L_25:
        /*004c*/ 	.word	0x00000000
        /*0050*/ 	.short	0x0000
        /*0052*/ 	.short	0x0000
        /*0054*/ 	.byte	0x00, 0xf4, 0x21, 0x00


	//----- nvinfo : EIATTR_AT_ENTRY_FRAGMENTS
	.align		4
.L_26:
        /*0058*/ 	.byte	0x04, 0x4f
        /*005a*/ 	.short	(.L_28 - .L_27)


	//   ....[0]....
.L_27:
        /*005c*/ 	.word	0x00000004


	//----- nvinfo : EIATTR_RESERVED_SMEM_USED
	.align		4
.L_28:
        /*0060*/ 	.byte	0x01, 0x41
	.zero		2


	//----- nvinfo : EIATTR_SPARSE_MMA_MASK
	.align		4
        /*0064*/ 	.byte	0x03, 0x50
        /*0066*/ 	.short	0x0000


	//----- nvinfo : EIATTR_TCGEN05_1CTA_USED
	.align		4
        /*0068*/ 	.byte	0x01, 0x51
	.zero		2


	//----- nvinfo : EIATTR_MAXREG_COUNT
	.align		4
        /*006c*/ 	.byte	0x03, 0x1b
        /*006e*/ 	.short	0x00ff


	//----- nvinfo : EIATTR_NUM_BARRIERS
	.align		4
        /*0070*/ 	.byte	0x02, 0x4c
        /*0072*/ 	.byte	0x01
	.zero		1


	//----- nvinfo : EIATTR_INT_WARP_WIDE_INSTR_OFFSETS
	.align		4
        /*0074*/ 	.byte	0x04, 0x31
        /*0076*/ 	.short	(.L_30 - .L_29)


	//   ....[0]....
.L_29:
        /*0078*/ 	.word	0x00001800


	//   ....[1]....
        /*007c*/ 	.word	0x00001860


	//   ....[2]....
        /*0080*/ 	.word	0x00002030


	//   ....[3]....
        /*0084*/ 	.word	0x00002040


	//   ....[4]....
        /*0088*/ 	.word	0x00002aa0


	//   ....[5]....
        /*008c*/ 	.word	0x00002af0


	//----- nvinfo : EIATTR_COOP_GROUP_MASK_REGIDS
	.align		4
.L_30:
        /*0090*/ 	.byte	0x04, 0x29
        /*0092*/ 	.short	(.L_32 - .L_31)


	//   ....[0]....
.L_31:
        /*0094*/ 	.word	0xffffffff


	//   ....[1]....
        /*0098*/ 	.word	0xffffffff


	//   ....[2]....
        /*009c*/ 	.word	0xffffffff


	//   ....[3]....
        /*00a0*/ 	.word	0xffffffff


	//----- nvinfo : EIATTR_COOP_GROUP_INSTR_OFFSETS
	.align		4
.L_32:
        /*00a4*/ 	.byte	0x04, 0x28
        /*00a6*/ 	.short	(.L_34 - .L_33)


	//   ....[0]....
.L_33:
        /*00a8*/ 	.word	0x00000050


	//   ....[1]....
        /*00ac*/ 	.word	0x00000310


	//   ....[2]....
        /*00b0*/ 	.word	0x00002930


	//   ....[3]....
        /*00b4*/ 	.word	0x00002ba0


	//----- nvinfo : EIATTR_VRC_CTA_INIT_COUNT
	.align		4
.L_34:
        /*00b8*/ 	.byte	0x02, 0x4a
        /*00ba*/ 	.byte	0x80
	.zero		1


	//----- nvinfo : EIATTR_MBARRIER_INSTR_OFFSETS
	.align		4
        /*00bc*/ 	.byte	0x04, 0x39
        /*00be*/ 	.short	(.L_36 - .L_35)


	//   ....[0]....
.L_35:
        /*00c0*/ 	.word	0x00001dc0
        /*00c4*/ 	.word	0x000000ff
        /*00c8*/ 	.word	0x00006000
        /*00cc*/ 	.short	0x0100
        /*00ce*/ 	.byte	0x0c
	.zero		1


	//   ....[1]....
        /*00d0*/ 	.word	0x000020b0
        /*00d4*/ 	.word	0x000000ff
        /*00d8*/ 	.word	0x00006000
        /*00dc*/ 	.short	0x010a
        /*00de*/ 	.byte	0x0c
	.zero		1


	//   ....[2]....
        /*00e0*/ 	.word	0x00002210
        /*00e4*/ 	.word	0x000000ff
        /*00e8*/ 	.word	0x00006000
        /*00ec*/ 	.short	0x0108
        /*00ee*/ 	.byte	0x0c
	.zero		1


	//   ....[3]....
        /*00f0*/ 	.word	0x00002bc0
        /*00f4*/ 	.word	0x000000ff
        /*00f8*/ 	.word	0x00006000
        /*00fc*/ 	.short	0x010a
        /*00fe*/ 	.byte	0x0c
	.zero		1


	//----- nvinfo : EIATTR_NUM_MBARRIERS
	.align		4
.L_36:
        /*0100*/ 	.byte	0x03, 0x38
        /*0102*/ 	.short	0x0001


	//----- nvinfo : EIATTR_EXIT_INSTR_OFFSETS
	.align		4
        /*0104*/ 	.byte	0x04, 0x1c
        /*0106*/ 	.short	(.L_38 - .L_37)


	//   ....[0]....
.L_37:
        /*0108*/ 	.word	0x00002bb0


	//----- nvinfo : EIATTR_REQNTID
	.align		4
.L_38:
        /*010c*/ 	.byte	0x04, 0x10
        /*010e*/ 	.short	(.L_40 - .L_39)
.L_39:
        /*0110*/ 	.word	0x00000080
        /*0114*/ 	.word	0x00000001
        /*0118*/ 	.word	0x00000001


	//----- nvinfo : EIATTR_CRS_STACK_SIZE
	.align		4
.L_40:
        /*011c*/ 	.byte	0x04, 0x1e
        /*011e*/ 	.short	(.L_42 - .L_41)
.L_41:
        /*0120*/ 	.word	0x00000000


	//----- nvinfo : EIATTR_CBANK_PARAM_SIZE
	.align		4
.L_42:
        /*0124*/ 	.byte	0x03, 0x19
        /*0126*/ 	.short	0x0028


	//----- nvinfo : EIATTR_PARAM_CBANK
	.align		4
        /*0128*/ 	.byte	0x04, 0x0a
        /*012a*/ 	.short	(.L_44 - .L_43)
	.align		4
.L_43:
        /*012c*/ 	.word	index@(.nv.constant0.gluon_mma)
        /*0130*/ 	.short	0x0380
        /*0132*/ 	.short	0x0028


	//----- nvinfo : EIATTR_SW_WAR
	.align		4
.L_44:
        /*0134*/ 	.byte	0x04, 0x36
        /*0136*/ 	.short	(.L_46 - .L_45)
.L_45:
        /*0138*/ 	.word	0x00000008
.L_46:


//--------------------- .nv.compat                --------------------------
	.section	.nv.compat,"",@"SHT_CUDA_COMPAT_INFO"
	.align	4
        /*0000*/ 	.byte	0x02, 0x02, 0x02, 0x00, 0x02, 0x05, 0x05, 0x00, 0x02, 0x03, 0x00, 0x00, 0x02, 0x06, 0x01, 0x00


//--------------------- .nv.callgraph             --------------------------
	.section	.nv.callgraph,"",@"SHT_CUDA_CALLGRAPH"
	.align	4
	.sectionentsize	8
	.align		4
        /*0000*/ 	.word	0x00000000
	.align		4
        /*0004*/ 	.word	0xffffffff
	.align		4
        /*0008*/ 	.word	0x00000000
	.align		4
        /*000c*/ 	.word	0xfffffffe
	.align		4
        /*0010*/ 	.word	0x00000000
	.align		4
        /*0014*/ 	.word	0xfffffffd
	.align		4
        /*0018*/ 	.word	0x00000000
	.align		4
        /*001c*/ 	.word	0xfffffffc


//--------------------- .text.gluon_mma           --------------------------
	.section	.text.gluon_mma,"ax",@progbits
	.align	128
        .global         gluon_mma
        .type           gluon_mma,@function
        .size           gluon_mma,(.L_x_15 - gluon_mma)
        .other          gluon_mma,@"STO_CUDA_ENTRY STV_DEFAULT"
gluon_mma:
.text.gluon_mma:
[----:B------:R-:W0:Y:S01]  /*0000*/  LDC R1, c[0x0][0x37c] ;  /* 0x0000df00ff017b82 */ /* 0x000e220000000800 */
[----:B------:R-:W1:Y:S02]  /*0010*/  S2R R2, SR_TID.X ;  /* 0x0000000000027919 */ /* 0x000e640000002100 */
[----:B-1----:R-:W-:-:S13]  /*0020*/  ISETP.GE.U32.AND P1, PT, R2, 0x20, PT ;  /* 0x000000200200780c */ /* 0x002fda0003f26070 */
[----:B------:R-:W-:Y:S05]  /*0030*/  @P1 BRA `(.L_x_0) ;  /* 0x0000000000b81947 */ /* 0x000fea0003800000 */
[----:B------:R-:W1:Y:S01]  /*0040*/  S2UR UR6, SR_CgaCtaId ;  /* 0x00000000000679c3 */ /* 0x000e620000008800 */
[----:B------:R-:W-:Y:S01]  /*0050*/  NOP ;  /* 0x0000000000007918 */ /* 0x000fe20000000000 */
[----:B------:R-:W-:Y:S02]  /*0060*/  UMOV UR4, 0x40 ;  /* 0x0000004000047882 */ /* 0x000fe40000000000 */
[----:B-1----:R-:W-:-:S09]  /*0070*/  ULEA UR4, UR6, UR4, 0x18 ;  /* 0x0000000406047291 */ /* 0x002fd2000f8ec0ff */
[----:B------:R-:W1:Y:S01]  /*0080*/  LDS.U8 R0, [UR4] ;  /* 0x00000004ff007984 */ /* 0x000e620008000000 */
[----:B------:R-:W-:Y:S02]  /*0090*/  UMOV UR4, 0x400 ;  /* 0x0000040000047882 */ /* 0x000fe40000000000 */
[----:B------:R-:W-:Y:S01]  /*00a0*/  ULEA UR4, UR6, UR4, 0x18 ;  /* 0x0000000406047291 */ /* 0x000fe2000f8ec0ff */
[----:B-1----:R-:W-:-:S13]  /*00b0*/  ISETP.NE.AND P0, PT, R0, RZ, PT ;  /* 0x000000ff0000720c */ /* 0x002fda0003f05270 */
[----:B------:R-:W-:Y:S05]  /*00c0*/  @P0 BRA `(.L_x_1) ;  /* 0x00000000007c0947 */ /* 0x000fea0003800000 */
[----:B------:R-:W-:-:S13]  /*00d0*/  ELECT P0, URZ, PT ;  /* 0x0000000000ff782f */ /* 0x000fda0003800000 */
[----:B------:R-:W-:Y:S05]  /*00e0*/  @!P0 BRA `(.L_x_2) ;  /* 0x0000000000848947 */ /* 0x000fea0003800000 */
[----:B------:R-:W-:Y:S01]  /*00f0*/  UMOV UR5, 0x4 ;  /* 0x0000000400057882 */ /* 0x000fe20000000000 */
[----:B------:R-:W-:Y:S02]  /*0100*/  IMAD.MOV.U32 R5, RZ, RZ, 0x1 ;  /* 0x00000001ff057424 */ /* 0x000fe400078e00ff */
[----:B------:R-:W-:Y:S02]  /*0110*/  IMAD.MOV.U32 R3, RZ, RZ, 0xf ;  /* 0x0000000fff037424 */ /* 0x000fe400078e00ff */
[----:B------:R-:W-:Y:S04]  /*0120*/  DEPBAR.LE SB1, 0x36 ;  /* 0x00009d800000791a */ /* 0x000fe80000000000 */
[----:B------:R-:W1:Y:S02]  /*0130*/  UTCATOMSWS.FIND_AND_SET.ALIGN UP0, UR5, UR5 ;  /* 0x00000005000575e3 */ /* 0x000e640008000800 */
[----:B-1----:R-:W-:-:S04]  /*0140*/  PLOP3.LUT P0, PT, PT, PT, UP0, 0x80, 0x8 ;  /* 0x000000000008781c */ /* 0x002fc80003f0f008 */
[----:B------:R-:W-:-:S04]  /*0150*/  SEL R0, RZ, 0xffffffff, !P0 ;  /* 0xffffffffff007807 */ /* 0x000fc80004000000 */
[----:B------:R-:W-:Y:S01]  /*0160*/  ISETP.NE.AND P0, PT, R0, RZ, PT ;  /* 0x000000ff0000720c */ /* 0x000fe20003f05270 */
[----:B------:R-:W-:-:S12]  /*0170*/  IMAD.U32 R0, RZ, RZ, UR5 ;  /* 0x00000005ff007e24 */ /* 0x000fd8000f8e00ff */
[----:B------:R-:W-:Y:S05]  /*0180*/  @P0 BRA `(.L_x_3) ;  /* 0x0000000000240947 */ /* 0x000fea0003800000 */
.L_x_4:
[----:B------:R-:W-:Y:S05]  /*0190*/  NANOSLEEP 0x64 ;  /* 0x000000640000795d */ /* 0x000fea0003800000 */
[----:B------:R-:W-:-:S05]  /*01a0*/  UMOV UR5, 0x4 ;  /* 0x0000000400057882 */ /* 0x000fca0000000000 */
[----:B------:R-:W-:Y:S04]  /*01b0*/  DEPBAR.LE SB1, 0x36 ;  /* 0x00009d800000791a */ /* 0x000fe80000000000 */
[----:B------:R-:W1:Y:S02]  /*01c0*/  UTCATOMSWS.FIND_AND_SET.ALIGN UP0, UR5, UR5 ;  /* 0x00000005000575e3 */ /* 0x000e640008000800 */
[----:B-1----:R-:W-:-:S04]  /*01d0*/  PLOP3.LUT P0, PT, PT, PT, UP0, 0x80, 0x8 ;  /* 0x000000000008781c */ /* 0x002fc80003f0f008 */
[----:B------:R-:W-:-:S04]  /*01e0*/  SEL R0, RZ, 0xffffffff, !P0 ;  /* 0xffffffffff007807 */ /* 0x000fc80004000000 */
[----:B------:R-:W-:Y:S01]  /*01f0*/  ISETP.NE.AND P0, PT, R0, RZ, PT ;  /* 0x000000ff0000720c */ /* 0x000fe20003f05270 */
[----:B------:R-:W-:-:S12]  /*0200*/  IMAD.U32 R0, RZ, RZ, UR5 ;  /* 0x00000005ff007e24 */ /* 0x000fd8000f8e00ff */
[----:B------:R-:W-:Y:S05]  /*0210*/  @!P0 BRA `(.L_x_4) ;  /* 0xfffffffc00dc8947 */ /* 0x000fea000383ffff */
.L_x_3:
[C---:B------:R-:W-:Y:S01]  /*0220*/  VIADD R4, R0.reuse, 0x10 ;  /* 0x0000001000047836 */ /* 0x040fe20000000000 */
[----:B------:R-:W-:Y:S01]  /*0230*/  UMOV UR5, 0x50 ;  /* 0x0000005000057882 */ /* 0x000fe20000000000 */
[----:B------:R-:W-:Y:S01]  /*0240*/  SHF.L.U32 R3, R3, R0, RZ ;  /* 0x0000000003037219 */ /* 0x000fe200000006ff */
[----:B------:R-:W-:Y:S01]  /*0250*/  ULEA UR5, UR6, UR5, 0x18 ;  /* 0x0000000506057291 */ /* 0x000fe2000f8ec0ff */
[----:B------:R-:W-:Y:S01]  /*0260*/  IMAD.SHL.U32 R0, R0, 0x20, RZ ;  /* 0x0000002000007824 */ /* 0x000fe200078e00ff */
[----:B------:R-:W-:-:S04]  /*0270*/  SHF.L.U32 R4, R5, R4, RZ ;  /* 0x0000000405047219 */ /* 0x000fc800000006ff */
[----:B------:R-:W-:-:S05]  /*0280*/  LOP3.LUT R3, R4, R3, RZ, 0xfc, !PT ;  /* 0x0000000304037212 */ /* 0x000fca00078efcff */
[----:B------:R1:W-:Y:S04]  /*0290*/  ATOMS.OR RZ, [UR5], R3 ;  /* 0x00000003ffff798c */ /* 0x0003e8000b000005 */
[----:B------:R1:W-:Y:S01]  /*02a0*/  STS [UR4], R0 ;  /* 0x00000000ff007988 */ /* 0x0003e20008000804 */
[----:B------:R-:W-:Y:S05]  /*02b0*/  BRA `(.L_x_2) ;  /* 0x0000000000107947 */ /* 0x000fea0003800000 */
.L_x_1:
[----:B------:R-:W-:Y:S01]  /*02c0*/  IMAD.MOV.U32 R0, RZ, RZ, -0x1 ;  /* 0xffffffffff007424 */ /* 0x000fe200078e00ff */
[----:B------:R-:W-:-:S04]  /*02d0*/  MOV R4, 0x300 ;  /* 0x0000030000047802 */ /* 0x000fc80000000f00 */
[----:B------:R1:W-:Y:S03]  /*02e0*/  STS [UR4], R0 ;  /* 0x00000000ff007988 */ /* 0x0003e60008000804 */
[----:B01----:R-:W-:Y:S05]  /*02f0*/  CALL.REL.NOINC `($__internal_1_$__cuda_sm10x_tcgen05_guardrail_trap_phase_invalid_during_alloc) ;  /* 0x0000002800487944 */ /* 0x003fea0003c00000 */
.L_x_2:
[----:B------:R-:W-:Y:S05]  /*0300*/  WARPSYNC.ALL ;  /* 0x0000000000007948 */ /* 0x000fea0003800000 */
[----:B------:R-:W-:Y:S01]  /*0310*/  NOP ;  /* 0x0000000000007918 */ /* 0x000fe20000000000 */
.L_x_0:
[----:B------:R-:W2:Y:S08]  /*0320*/  S2UR UR11, SR_CgaCtaId ;  /* 0x00000000000b79c3 */ /* 0x000eb00000008800 */
[----:B------:R-:W-:Y:S01]  /*0330*/  BAR.SYNC.DEFER_BLOCKING 0x0 ;  /* 0x0000000000007b1d */ /* 0x000fe20000010000 */
[C---:B-1----:R-:W-:Y:S02]  /*0340*/  LOP3.LUT R3, R2.reuse, 0x60, RZ, 0xc0, !PT ;  /* 0x0000006002037812 */ /* 0x042fe400078ec0ff */
[----:B------:R-:W-:-:S03]  /*0350*/  LOP3.LUT R70, R2, 0x1f, RZ, 0xc0, !PT ;  /* 0x0000001f02467812 */ /* 0x000fc600078ec0ff */
[----:B------:R-:W-:Y:S01]  /*0360*/  UMOV UR4, 0x400 ;  /* 0x0000040000047882 */ /* 0x000fe20000000000 */
[----:B------:R-:W1:Y:S01]  /*0370*/  LDCU.128 UR16, c[0x0][0x380] ;  /* 0x00007000ff1077ac */ /* 0x000e620008000c00 */
[----:B------:R-:W-:Y:S01]  /*0380*/  IMAD.SHL.U32 R71, R3, 0x4, RZ ;  /* 0x0000000403477824 */ /* 0x000fe200078e00ff */
[----:B------:R-:W3:Y:S01]  /*0390*/  LDCU.64 UR20, c[0x0][0x358] ;  /* 0x00006b00ff1477ac */ /* 0x000ee20008000a00 */
[----:B--2---:R-:W-:-:S03]  /*03a0*/  ULEA UR12, UR11, UR4, 0x18 ;  /* 0x000000040b0c7291 */ /* 0x004fc6000f8ec0ff */
[----:B-1----:R-:W-:-:S04]  /*03b0*/  IADD3 R8, P0, P2, R70, UR16, R71 ;  /* 0x0000001046087c10 */ /* 0x002fc8000fa1e047 */
[----:B------:R-:W-:Y:S02]  /*03c0*/  IADD3.X R9, PT, PT, RZ, UR17, RZ, P0, P2 ;  /* 0x00000011ff097c10 */ /* 0x000fe400087e44ff */
[----:B------:R-:W1:Y:S01]  /*03d0*/  LDS R76, [UR12] ;  /* 0x0000000cff4c7984 */ /* 0x000e620008000800 */
[----:B------:R-:W-:Y:S01]  /*03e0*/  BAR.SYNC.DEFER_BLOCKING 0x0 ;  /* 0x0000000000007b1d */ /* 0x000fe20000010000 */
[----:B------:R-:W-:Y:S02]  /*03f0*/  SHF.R.U32.HI R68, RZ, 0x1, R3 ;  /* 0x00000001ff447819 */ /* 0x000fe40000011603 */
[----:B------:R-:W-:-:S04]  /*0400*/  LOP3.LUT R5, R71, 0x1f, R2, 0xf8, !PT ;  /* 0x0000001f47057812 */ /* 0x000fc800078ef802 */
[----:B------:R-:W-:Y:S01]  /*0410*/  LOP3.LUT R0, R5, R68, RZ, 0x3c, !PT ;  /* 0x0000004405007212 */ /* 0x000fe200078e3cff */
[----:B---3--:R2:W5:Y:S04]  /*0420*/  LDG.E.U8 R11, desc[UR20][R8.64] ;  /* 0x00000014080b7981 */ /* 0x008568000c1e1100 */
[----:B------:R2:W5:Y:S04]  /*0430*/  LDG.E.U8 R13, desc[UR20][R8.64+0x40] ;  /* 0x00004014080d7981 */ /* 0x000568000c1e1100 */
        /* <DEDUP_REMOVED lines=60> */
[----:B------:R2:W5:Y:S01]  /*0800*/  LDG.E.U8 R10, desc[UR20][R8.64+0x1e20] ;  /* 0x001e2014080a7981 */ /* 0x000562000c1e1100 */
[----:B-1----:R-:W-:Y:S05]  /*0810*/  @P1 BRA `(.L_x_5) ;  /* 0x0000000000181947 */ /* 0x002fea0003800000 */
[----:B------:R-:W-:Y:S01]  /*0820*/  ELECT P0, URZ, PT ;  /* 0x0000000000ff782f */ /* 0x000fe20003800000 */
[----:B------:R-:W-:Y:S01]  /*0830*/  IMAD.MOV.U32 R4, RZ, RZ, 0x1 ;  /* 0x00000001ff047424 */ /* 0x000fe200078e00ff */
[----:B------:R-:W-:Y:S01]  /*0840*/  UMOV UR4, 0x40 ;  /* 0x0000004000047882 */ /* 0x000fe20000000000 */
[----:B------:R-:W-:Y:S01]  /*0850*/  UVIRTCOUNT.DEALLOC.SMPOOL 0x80 ;  /* 0x000000800000784c */ /* 0x000fe20000000000 */
[----:B------:R-:W-:-:S09]  /*0860*/  ULEA UR4, UR11, UR4, 0x18 ;  /* 0x000000040b047291 */ /* 0x000fd2000f8ec0ff */
[----:B------:R1:W-:Y:S03]  /*0870*/  @P0 STS.U8 [UR4], R4 ;  /* 0x00000004ff000988 */ /* 0x0003e60008000004 */
.L_x_5:
[----:B-1----:R-:W-:Y:S01]  /*0880*/  IMAD.SHL.U32 R4, R2, 0x4, RZ ;  /* 0x0000000402047824 */ /* 0x002fe200078e00ff */
[----:B--2---:R1:W2:Y:S04]  /*0890*/  LDG.E.U8 R8, desc[UR20][R8.64+0x1e60] ;  /* 0x001e601408087981 */ /* 0x0042a8000c1e1100 */
[----:B------:R-:W-:Y:S01]  /*08a0*/  LOP3.LUT R7, R4, 0x180, RZ, 0xc0, !PT ;  /* 0x0000018004077812 */ /* 0x000fe200078ec0ff */
[----:B-----5:R3:W-:Y:S01]  /*08b0*/  STS.U8 [R0+UR12+0x4000], R11 ;  /* 0x0040000b00007988 */ /* 0x0207e2000800000c */
[C---:B------:R-:W-:Y:S02]  /*08c0*/  IADD3 R4, P0, P2, R70.reuse, UR18, R71 ;  /* 0x0000001246047c10 */ /* 0x040fe4000fa1e047 */
[----:B------:R-:W-:Y:S01]  /*08d0*/  IADD3 R6, P3, P4, R70, UR18, R7 ;  /* 0x0000001246067c10 */ /* 0x000fe2000fc7e007 */
[----:B------:R4:W-:Y:S01]  /*08e0*/  STS.U8 [R0+UR12+0x4040], R13 ;  /* 0x0040400d00007988 */ /* 0x0009e2000800000c */
[----:B-1----:R-:W-:-:S02]  /*08f0*/  LOP3.LUT R9, R0, 0x20, RZ, 0x3c, !PT ;  /* 0x0000002000097812 */ /* 0x002fc400078e3cff */
[----:B------:R-:W-:Y:S01]  /*0900*/  IADD3.X R7, PT, PT, RZ, UR19, RZ, P3, P4 ;  /* 0x00000013ff077c10 */ /* 0x000fe20009fe84ff */
[----:B------:R1:W-:Y:S01]  /*0910*/  STS.U8 [R0+UR12+0x4240], R15 ;  /* 0x0042400f00007988 */ /* 0x0003e2000800000c */
[----:B------:R-:W-:-:S03]  /*0920*/  IADD3.X R5, PT, PT, RZ, UR19, RZ, P0, P2 ;  /* 0x00000013ff057c10 */ /* 0x000fc600087e44ff */
[----:B------:R-:W-:Y:S04]  /*0930*/  STS.U8 [R0+UR12+0x4200], R17 ;  /* 0x0042001100007988 */ /* 0x000fe8000800000c */
[----:B------:R-:W-:Y:S04]  /*0940*/  STS.U8 [R0+UR12+0x4400], R19 ;  /* 0x0044001300007988 */ /* 0x000fe8000800000c */
[----:B------:R-:W-:Y:S04]  /*0950*/  STS.U8 [R0+UR12+0x4440], R21 ;  /* 0x0044401500007988 */ /* 0x000fe8000800000c */
[----:B------:R-:W-:Y:S04]  /*0960*/  STS.U8 [R0+UR12+0x4640], R23 ;  /* 0x0046401700007988 */ /* 0x000fe8000800000c */
[----:B------:R0:W-:Y:S04]  /*0970*/  STS.U8 [R0+UR12+0x4600], R25 ;  /* 0x0046001900007988 */ /* 0x0001e8000800000c */
        /* <DEDUP_REMOVED lines=16> */
[----:B------:R-:W-:Y:S04]  /*0a80*/  STS.U8 [R0+UR12+0x5800], R59 ;  /* 0x0058003b00007988 */ /* 0x000fe8000800000c */
[----:B------:R-:W-:Y:S04]  /*0a90*/  STS.U8 [R0+UR12+0x5840], R61 ;  /* 0x0058403d00007988 */ /* 0x000fe8000800000c */
[----:B------:R-:W-:Y:S04]  /*0aa0*/  STS.U8 [R0+UR12+0x5a40], R63 ;  /* 0x005a403f00007988 */ /* 0x000fe8000800000c */
[----:B------:R-:W-:Y:S04]  /*0ab0*/  STS.U8 [R0+UR12+0x5a00], R65 ;  /* 0x005a004100007988 */ /* 0x000fe8000800000c */
        /* <DEDUP_REMOVED lines=27> */
[----:B---3--:R-:W3:Y:S04]  /*0c70*/  LDG.E.U8 R11, desc[UR20][R6.64+0x3e40] ;  /* 0x003e4014060b7981 */ /* 0x008ee8000c1e1100 */
[----:B----4-:R-:W4:Y:S04]  /*0c80*/  LDG.E.U8 R13, desc[UR20][R4.64] ;  /* 0x00000014040d7981 */ /* 0x010f28000c1e1100 */
[----:B-1----:R-:W4:Y:S04]  /*0c90*/  LDG.E.U8 R15, desc[UR20][R4.64+0x40] ;  /* 0x00004014040f7981 */ /* 0x002f28000c1e1100 */
[----:B0-----:R-:W4:Y:S04]  /*0ca0*/  LDG.E.U8 R25, desc[UR20][R4.64+0x200] ;  /* 0x0002001404197981 */ /* 0x001f28000c1e1100 */
[----:B------:R-:W4:Y:S04]  /*0cb0*/  LDG.E.U8 R27, desc[UR20][R4.64+0x240] ;  /* 0x00024014041b7981 */ /* 0x000f28000c1e1100 */
        /* <DEDUP_REMOVED lines=59> */
[----:B------:R0:W-:Y:S04]  /*1070*/  STS.U8 [R9+UR12+0x4000], R12 ;  /* 0x0040000c09007988 */ /* 0x0001e8000800000c */
[----:B------:R-:W-:Y:S04]  /*1080*/  STS.U8 [R9+UR12+0x5800], R60 ;  /* 0x0058003c09007988 */ /* 0x000fe8000800000c */
[----:B------:R-:W-:Y:S04]  /*1090*/  STS.U8 [R9+UR12+0x5840], R62 ;  /* 0x0058403e09007988 */ /* 0x000fe8000800000c */
[----:B------:R-:W-:Y:S04]  /*10a0*/  STS.U8 [R9+UR12+0x5a40], R64 ;  /* 0x005a404009007988 */ /* 0x000fe8000800000c */
[----:B------:R-:W-:Y:S04]  /*10b0*/  STS.U8 [R9+UR12+0x5a00], R66 ;  /* 0x005a004209007988 */ /* 0x000fe8000800000c */
[----:B------:R-:W-:Y:S04]  /*10c0*/  STS.U8 [R9+UR12+0x5c00], R72 ;  /* 0x005c004809007988 */ /* 0x000fe8000800000c */
[----:B------:R-:W-:Y:S04]  /*10d0*/  STS.U8 [R9+UR12+0x5c40], R74 ;  /* 0x005c404a09007988 */ /* 0x000fe8000800000c */
[----:B------:R1:W-:Y:S04]  /*10e0*/  STS.U8 [R9+UR12+0x5e40], R10 ;  /* 0x005e400a09007988 */ /* 0x0003e8000800000c */
[----:B--2---:R-:W-:Y:S04]  /*10f0*/  STS.U8 [R9+UR12+0x5e00], R8 ;  /* 0x005e000809007988 */ /* 0x004fe8000800000c */
[----:B0-----:R-:W2:Y:S04]  /*1100*/  LDG.E.U8 R12, desc[UR20][R6.64+0x3e60] ;  /* 0x003e6014060c7981 */ /* 0x001ea8000c1e1100 */
[----:B-1----:R-:W2:Y:S04]  /*1110*/  LDG.E.U8 R10, desc[UR20][R6.64+0x3e20] ;  /* 0x003e2014060a7981 */ /* 0x002ea8000c1e1100 */
[----:B---3--:R-:W-:Y:S04]  /*1120*/  STS.U8 [R0+UR12+0x3e00], R11 ;  /* 0x003e000b00007988 */ /* 0x008fe8000800000c */
[----:B----4-:R-:W-:Y:S04]  /*1130*/  STS.U8 [R0+UR12], R13 ;  /* 0x0000000d00007988 */ /* 0x010fe8000800000c */
        /* <DEDUP_REMOVED lines=43> */
[----:B0-----:R-:W2:Y:S04]  /*13f0*/  LDG.E.U8 R57, desc[UR20][R4.64+0x3c60] ;  /* 0x003c601404397981 */ /* 0x001ea8000c1e1100 */
[----:B------:R-:W2:Y:S04]  /*1400*/  LDG.E.U8 R6, desc[UR20][R4.64+0x20] ;  /* 0x0000201404067981 */ /* 0x000ea8000c1e1100 */
[----:B------:R-:W2:Y:S04]  /*1410*/  LDG.E.U8 R8, desc[UR20][R4.64+0x60] ;  /* 0x0000601404087981 */ /* 0x000ea8000c1e1100 */
[----:B-1----:R-:W2:Y:S04]  /*1420*/  LDG.E.U8 R14, desc[UR20][R4.64+0x220] ;  /* 0x00022014040e7981 */ /* 0x002ea8000c1e1100 */
[----:B---3--:R-:W3:Y:S04]  /*1430*/  LDG.E.U8 R16, desc[UR20][R4.64+0x260] ;  /* 0x0002601404107981 */ /* 0x008ee8000c1e1100 */
[----:B----4-:R-:W4:Y:S04]  /*1440*/  LDG.E.U8 R18, desc[UR20][R4.64+0x420] ;  /* 0x0004201404127981 */ /* 0x010f28000c1e1100 */
[----:B------:R-:W2:Y:S04]  /*1450*/  LDG.E.U8 R20, desc[UR20][R4.64+0x460] ;  /* 0x0004601404147981 */ /* 0x000ea8000c1e1100 */
[----:B------:R-:W2:Y:S04]  /*1460*/  LDG.E.U8 R22, desc[UR20][R4.64+0x620] ;  /* 0x0006201404167981 */ /* 0x000ea8000c1e1100 */
[----:B------:R-:W2:Y:S04]  /*1470*/  LDG.E.U8 R24, desc[UR20][R4.64+0x660] ;  /* 0x0006601404187981 */ /* 0x000ea8000c1e1100 */
[----:B------:R-:W2:Y:S04]  /*1480*/  LDG.E.U8 R26, desc[UR20][R4.64+0x820] ;  /* 0x00082014041a7981 */ /* 0x000ea8000c1e1100 */
[----:B------:R-:W3:Y:S04]  /*1490*/  LDG.E.U8 R28, desc[UR20][R4.64+0x860] ;  /* 0x00086014041c7981 */ /* 0x000ee8000c1e1100 */
[----:B------:R-:W3:Y:S04]  /*14a0*/  LDG.E.U8 R30, desc[UR20][R4.64+0xa20] ;  /* 0x000a2014041e7981 */ /* 0x000ee8000c1e1100 */
[----:B------:R-:W3:Y:S04]  /*14b0*/  LDG.E.U8 R32, desc[UR20][R4.64+0xa60] ;  /* 0x000a601404207981 */ /* 0x000ee8000c1e1100 */
[----:B------:R-:W3:Y:S04]  /*14c0*/  LDG.E.U8 R34, desc[UR20][R4.64+0xc20] ;  /* 0x000c201404227981 */ /* 0x000ee8000c1e1100 */
[----:B------:R-:W3:Y:S04]  /*14d0*/  LDG.E.U8 R36, desc[UR20][R4.64+0xc60] ;  /* 0x000c601404247981 */ /* 0x000ee8000c1e1100 */
[----:B------:R-:W3:Y:S04]  /*14e0*/  LDG.E.U8 R38, desc[UR20][R4.64+0xe20] ;  /* 0x000e201404267981 */ /* 0x000ee8000c1e1100 */
[----:B------:R-:W3:Y:S04]  /*14f0*/  LDG.E.U8 R40, desc[UR20][R4.64+0xe60] ;  /* 0x000e601404287981 */ /* 0x000ee8000c1e1100 */
        /* <DEDUP_REMOVED lines=44> */
[----:B------:R-:W4:Y:S01]  /*17c0*/  LDG.E.U8 R55, desc[UR20][R4.64+0x3c20] ;  /* 0x003c201404377981 */ /* 0x000f22000c1e1100 */
[----:B------:R-:W-:Y:S01]  /*17d0*/  LOP3.LUT P2, RZ, R2, 0x7f, RZ, 0xc0, !PT ;  /* 0x0000007f02ff7812 */ /* 0x000fe2000784c0ff */
[----:B------:R-:W-:-:S02]  /*17e0*/  UMOV UR4, 0x1 ;  /* 0x0000000100047882 */ /* 0x000fc40000000000 */
[----:B------:R-:W-:Y:S10]  /*17f0*/  STS.U8 [R0+UR12+0x1200], R59 ;  /* 0x0012003b00007988 */ /* 0x000ff4000800000c */
[----:B------:R-:W-:Y:S01]  /*1800*/  VOTEU.ALL UP0, P2 ;  /* 0x0000000000ff7886 */ /* 0x000fe20001000000 */
[----:B------:R-:W-:Y:S04]  /*1810*/  STS.U8 [R0+UR12+0x1400], R61 ;  /* 0x0014003d00007988 */ /* 0x000fe8000800000c */
[----:B------:R-:W-:-:S04]  /*1820*/  @!UP0 UIADD3 UR4, UPT, UPT, -UR4, 0x100000, URZ ;  /* 0x0010000004048890 */ /* 0x000fc8000fffe1ff */
[----:B------:R-:W-:Y:S02]  /*1830*/  @!UP0 USHF.L.U32 UR5, UR4, 0xb, URZ ;  /* 0x0000000b04058899 */ /* 0x000fe400080006ff */
[----:B------:R-:W-:Y:S01]  /*1840*/  @!UP0 USHF.L.U32 UR4, UR4, 0x1, URZ ;  /* 0x0000000104048899 */ /* 0x000fe200080006ff */
[----:B------:R-:W-:Y:S01]  /*1850*/  STS.U8 [R0+UR12+0x1440], R63 ;  /* 0x0014403f00007988 */ /* 0x000fe2000800000c */
[----:B------:R-:W-:-:S03]  /*1860*/  VOTEU.ALL UP1, P2 ;  /* 0x0000000000ff7886 */ /* 0x000fc60001020000 */
        /* <DEDUP_REMOVED lines=16> */
[----:B--2---:R1:W-:Y:S01]  /*1970*/  STS.U8 [R9+UR12+0x3c40], R57 ;  /* 0x003c403909007988 */ /* 0x0043e2000800000c */
[----:B0-----:R-:W-:-:S03]  /*1980*/  SHF.R.U32.HI R0, RZ, 0x5, R2 ;  /* 0x00000005ff007819 */ /* 0x001fc60000011602 */
[----:B------:R1:W-:Y:S01]  /*1990*/  STS.U8 [R9+UR12+0x3e40], R10 ;  /* 0x003e400a09007988 */ /* 0x0003e2000800000c */
[----:B------:R-:W-:-:S03]  /*19a0*/  R2UR UR10, R0 ;  /* 0x00000000000a72ca */ /* 0x000fc600000e0000 */
[----:B------:R1:W-:Y:S04]  /*19b0*/  STS.U8 [R9+UR12+0x3e00], R12 ;  /* 0x003e000c09007988 */ /* 0x0003e8000800000c */
[----:B------:R1:W-:Y:S04]  /*19c0*/  STS.U8 [R9+UR12], R6 ;  /* 0x0000000609007988 */ /* 0x0003e8000800000c */
[----:B------:R1:W-:Y:S04]  /*19d0*/  STS.U8 [R9+UR12+0x40], R8 ;  /* 0x0000400809007988 */ /* 0x0003e8000800000c */
[----:B------:R1:W-:Y:S04]  /*19e0*/  STS.U8 [R9+UR12+0x240], R14 ;  /* 0x0002400e09007988 */ /* 0x0003e8000800000c */
[----:B---3--:R1:W-:Y:S04]  /*19f0*/  STS.U8 [R9+UR12+0x200], R16 ;  /* 0x0002001009007988 */ /* 0x0083e8000800000c */
[----:B----4-:R1:W-:Y:S04]  /*1a00*/  STS.U8 [R9+UR12+0x400], R18 ;  /* 0x0004001209007988 */ /* 0x0103e8000800000c */
        /* <DEDUP_REMOVED lines=55> */
[----:B------:R1:W-:Y:S01]  /*1d80*/  STS.U8 [R9+UR12+0x3c00], R55 ;  /* 0x003c003709007988 */ /* 0x0003e2000800000c */
[----:B------:R0:W-:Y:S06]  /*1d90*/  MEMBAR.ALL.CTA ;  /* 0x0000000000007992 */ /* 0x0001ec0000008000 */
[----:B0-----:R-:W-:Y:S04]  /*1da0*/  FENCE.VIEW.ASYNC.S ;  /* 0x00000000000073c6 */ /* 0x001fe80000000000 */
[----:B------:R-:W0:Y:S02]  /*1db0*/  FENCE.VIEW.ASYNC.S ;  /* 0x00000000000073c6 */ /* 0x000e240000000000 */
[----:B0-----:R1:W0:Y:S01]  /*1dc0*/  @!UP1 SYNCS.EXCH.64 URZ, [UR12+0x6000], UR4 ;  /* 0x006000040cff95b2 */ /* 0x0012220008000100 */
[----:B------:R-:W-:Y:S01]  /*1dd0*/  UISETP.NE.U32.AND UP0, UPT, UR10, URZ, UPT ;  /* 0x000000ff0a00728c */ /* 0x000fe2000bf05070 */
[----:B------:R-:W-:-:S02]  /*1de0*/  R2UR UR13, R76 ;  /* 0x000000004c0d72ca */ /* 0x000fc400000e0000 */
[----:B------:R-:W-:Y:S01]  /*1df0*/  LOP3.LUT R0, R2, 0x7f, RZ, 0xc0, !PT ;  /* 0x0000007f02007812 */ /* 0x000fe200078ec0ff */
[----:B0-----:R-:W-:Y:S06]  /*1e00*/  BAR.SYNC.DEFER_BLOCKING 0x0 ;  /* 0x0000000000007b1d */ /* 0x001fec0000010000 */
[----:B-1----:R-:W-:Y:S06]  /*1e10*/  BRA.U UP0, `(.L_x_6) ;  /* 0x0000000100747547 */ /* 0x002fec000b800000 */
[----:B------:R-:W-:Y:S02]  /*1e20*/  UIADD3 UR4, UPT, UPT, UR12, 0x4000, URZ ;  /* 0x000040000c047890 */ /* 0x000fe4000fffe0ff */
[----:B------:R-:W-:Y:S02]  /*1e30*/  USHF.R.U32.HI UR8, URZ, 0x4, UR12 ;  /* 0x00000004ff087899 */ /* 0x000fe4000801160c */
[----:B------:R-:W-:Y:S02]  /*1e40*/  USHF.R.U32.HI UR4, URZ, 0x4, UR4 ;  /* 0x00000004ff047899 */ /* 0x000fe40008011604 */
[----:B------:R-:W-:Y:S02]  /*1e50*/  USGXT.U32 UR8, UR8, 0xe ;  /* 0x0000000e0808789a */ /* 0x000fe40008000000 */
[----:B------:R-:W-:Y:S02]  /*1e60*/  USGXT.U32 UR6, UR4, 0xe ;  /* 0x0000000e0406789a */ /* 0x000fe40008000000 */
[----:B------:R-:W-:-:S02]  /*1e70*/  UIADD3 UR24, UP1, UPT, UR8, 0x100, URZ ;  /* 0x0000010008187890 */ /* 0x000fc4000ff3e0ff */
[----:B------:R-:W-:Y:S01]  /*1e80*/  UIADD3 UR22, UP0, UPT, UR6, 0x2, URZ ;  /* 0x0000000206167890 */ /* 0x000fe2000ff1e0ff */
[----:B------:R-:W-:Y:S01]  /*1e90*/  UMOV UR4, URZ ;  /* 0x000000ff00047c82 */ /* 0x000fe20008000000 */
[----:B------:R-:W-:Y:S01]  /*1ea0*/  UMOV UR26, 0x0 ;  /* 0x00000000001a7882 */ /* 0x000fe20000000000 */
[----:B------:R-:W-:Y:S02]  /*1eb0*/  UIADD3.X UR25, UPT, UPT, UR4, 0x40004040, URZ, UP1, !UPT ;  /* 0x4000404004197890 */ /* 0x000fe40008ffe4ff */
[----:B------:R-:W-:Y:S02]  /*1ec0*/  UIADD3.X UR23, UPT, UPT, UR4, 0x40004040, URZ, UP0, !UPT ;  /* 0x4000404004177890 */ /* 0x000fe400087fe4ff */
[----:B------:R-:W-:Y:S02]  /*1ed0*/  UIADD3.64 UR14, UPT, UPT, UR24, 0x100, URZ ;  /* 0x00000100180e7897 */ /* 0x000fe4000fffe0ff */
[----:B------:R-:W-:Y:S02]  /*1ee0*/  UIADD3.64 UR4, UPT, UPT, UR22, 0x2, URZ ;  /* 0x0000000216047897 */ /* 0x000fe4000fffe0ff */
[----:B------:R-:W-:-:S02]  /*1ef0*/  UIADD3.64 UR18, UPT, UPT, UR24, 0x200, URZ ;  /* 0x0000020018127897 */ /* 0x000fc4000fffe0ff */
[----:B------:R-:W-:Y:S01]  /*1f00*/  UIADD3.64 UR16, UPT, UPT, UR22, 0x4, URZ ;  /* 0x0000000416107897 */ /* 0x000fe2000fffe0ff */
[----:B------:R-:W-:Y:S01]  /*1f10*/  UMOV UR27, 0x4210010 ;  /* 0x04210010001b7882 */ /* 0x000fe20000000000 */
[----:B------:R-:W-:Y:S01]  /*1f20*/  UMOV UR9, 0x40004040 ;  /* 0x4000404000097882 */ /* 0x000fe20000000000 */
[----:B------:R-:W-:Y:S01]  /*1f30*/  UMOV UR7, 0x40004040 ;  /* 0x4000404000077882 */ /* 0x000fe20000000000 */
[----:B------:R-:W-:Y:S01]  /*1f40*/  UMOV UR28, 0x0 ;  /* 0x00000000001c7882 */ /* 0x000fe20000000000 */
[----:B------:R-:W-:Y:S01]  /*1f50*/  UMOV UR29, 0x4210010 ;  /* 0x04210010001d7882 */ /* 0x000fe20000000000 */
[----:B------:R-:W-:Y:S01]  /*1f60*/  UMOV UR30, 0x0 ;  /* 0x00000000001e7882 */ /* 0x000fe20000000000 */
[----:B------:R-:W-:Y:S01]  /*1f70*/  UMOV UR31, 0x4210010 ;  /* 0x04210010001f7882 */ /* 0x000fe20000000000 */
[----:B------:R0:W-:Y:S01]  /*1f80*/  UTCQMMA gdesc[UR6], gdesc[UR8], tmem[UR13], tmem[UR26], idesc[UR27], !UPT ;  /* 0x00ff1a08060075ea */ /* 0x0001e2000f80030d */
[----:B------:R-:W-:Y:S01]  /*1f90*/  UMOV UR32, 0x0 ;  /* 0x0000000000207882 */ /* 0x000fe20000000000 */
[----:B------:R-:W-:Y:S01]  /*1fa0*/  UMOV UR33, 0x4210010 ;  /* 0x0421001000217882 */ /* 0x000fe20000000000 */
[----:B------:R0:W-:Y:S01]  /*1fb0*/  UTCQMMA gdesc[UR22], gdesc[UR24], tmem[UR13], tmem[UR28], idesc[UR29], UPT ;  /* 0x00ff1c18160075ea */ /* 0x0001e2000b80030d */
[----:B------:R0:W-:Y:S01]  /*1fc0*/  UTCQMMA gdesc[UR4], gdesc[UR14], tmem[UR13], tmem[UR30], idesc[UR31], UPT ;  /* 0x00ff1e0e040075ea */ /* 0x0001e2000b80030d */
[----:B------:R0:W-:Y:S01]  /*1fd0*/  UTCQMMA gdesc[UR16], gdesc[UR18], tmem[UR13], tmem[UR32], idesc[UR33], UPT ;  /* 0x00ff2012100075ea */ /* 0x0001e2000b80030d */
[----:B------:R-:W-:Y:S01]  /*1fe0*/  NOP ;  /* 0x0000000000007918 */ /* 0x000fe20000000000 */
.L_x_6:
[----:B------:R-:W-:Y:S01]  /*1ff0*/  ELECT P0, URZ, PT ;  /* 0x0000000000ff782f */ /* 0x000fe20003800000 */
[----:B0-----:R-:W-:-:S03]  /*2000*/  UIADD3 UR4, UPT, UPT, UR12, 0x6000, URZ ;  /* 0x000060000c047890 */ /* 0x001fc6000fffe0ff */
[----:B------:R-:W-:Y:S01]  /*2010*/  ISETP.LT.U32.AND P0, PT, R0, 0x20, P0 ;  /* 0x000000200000780c */ /* 0x000fe20000701070 */
[----:B------:R-:W-:-:S12]  /*2020*/  UMOV UR5, URZ ;  /* 0x000000ff00057c82 */ /* 0x000fd80008000000 */
[----:B------:R-:W-:Y:S01]  /*2030*/  VOTEU.ANY UP0, P0 ;  /* 0x0000000000ff7886 */ /* 0x000fe20000000100 */
[----:B------:R-:W-:-:S04]  /*2040*/  VOTEU.ANY UP1, P0 ;  /* 0x0000000000ff7886 */ /* 0x000fc80000020100 */
[----:B------:R-:W-:Y:S01]  /*2050*/  @UP0 UMOV UR5, UR4 ;  /* 0x0000000400050c82 */ /* 0x000fe20008000000 */
[----:B------:R-:W-:Y:S01]  /*2060*/  USHF.L.U32 UR4, UR10, 0x15, URZ ;  /* 0x000000150a047899 */ /* 0x000fe200080006ff */
[----:B------:R0:W-:Y:S01]  /*2070*/  @UP1 UTCBAR [UR5], URZ ;  /* 0x000000ff050013e9 */ /* 0x0001e200080000ff */
[----:B------:R-:W-:Y:S02]  /*2080*/  BAR.SYNC.DEFER_BLOCKING 0x0 ;  /* 0x0000000000007b1d */ /* 0x000fe40000010000 */
[----:B------:R-:W-:-:S04]  /*2090*/  ULOP3.LUT UR4, UR4, 0x600000, URZ, 0xc0, !UPT ;  /* 0x0060000004047892 */ /* 0x000fc8000f8ec0ff */
[----:B------:R-:W-:Y:S01]  /*20a0*/  UIADD3 UR4, UPT, UPT, UR13, UR4, URZ ;  /* 0x000000040d047290 */ /* 0x000fe2000fffe0ff */
[----:B------:R-:W1:Y:S02]  /*20b0*/  SYNCS.PHASECHK.TRANS64.TRYWAIT P0, [UR12+0x6000], RZ ;  /* 0x006000ffff0075a7 */ /* 0x000e64000800110c */
[----:B01----:R-:W-:Y:S09]  /*20c0*/  @!P0 BRA `(.L_x_7) ;  /* 0x0000000800bc8947 */ /* 0x003ff20003800000 */
.L_x_11:
[C---:B------:R-:W-:Y:S01]  /*20d0*/  IMAD.SHL.U32 R0, R2.reuse, 0x10, RZ ;  /* 0x0000001002007824 */ /* 0x040fe200078e00ff */
[----:B------:R-:W-:Y:S01]  /*20e0*/  BAR.SYNC.DEFER_BLOCKING 0x0 ;  /* 0x0000000000007b1d */ /* 0x000fe20000010000 */
[----:B------:R-:W-:Y:S01]  /*20f0*/  LOP3.LUT R72, R2, 0x7, RZ, 0xc0, !PT ;  /* 0x0000000702487812 */ /* 0x000fe200078ec0ff */
[----:B------:R-:W-:Y:S02]  /*2100*/  IMAD.SHL.U32 R70, R70, 0x4, RZ ;  /* 0x0000000446467824 */ /* 0x000fe400078e00ff */
[----:B------:R-:W-:Y:S01]  /*2110*/  LOP3.LUT R69, R0, 0xf0, RZ, 0xc0, !PT ;  /* 0x000000f000457812 */ /* 0x000fe200078ec0ff */
[----:B------:R-:W-:Y:S01]  /*2120*/  IMAD.SHL.U32 R71, R71, 0x4, RZ ;  /* 0x0000000447477824 */ /* 0x000fe200078e00ff */
[----:B------:R-:W-:Y:S01]  /*2130*/  LOP3.LUT R0, R2, 0x10, RZ, 0xc0, !PT ;  /* 0x0000001002007812 */ /* 0x000fe200078ec0ff */
[----:B------:R-:W-:Y:S01]  /*2140*/  LDTM.16dp32bit_t0_t15.x64 R4, tmem[UR4] ;  /* 0x00000004000479ee */ /* 0x000fe20008b00000 */
[----:B------:R-:W0:Y:S01]  /*2150*/  LDTM.16dp32bit_t16_t31.x64 R4, tmem[UR4+0x40] ;  /* 0x00004004000479ee */ /* 0x000e220008b20000 */
[----:B------:R-:W-:Y:S01]  /*2160*/  IMAD R69, R72, 0x800, R69 ;  /* 0x0000080048457824 */ /* 0x000fe200078e0245 */
[----:B------:R-:W1:Y:S03]  /*2170*/  LDCU.64 UR4, c[0x0][0x390] ;  /* 0x00007200ff0477ac */ /* 0x000e660008000a00 */
[----:B------:R-:W-:Y:S01]  /*2180*/  IMAD R0, R0, 0x40, R69 ;  /* 0x0000004000007824 */ /* 0x000fe200078e0245 */
[----:B------:R-:W-:Y:S01]  /*2190*/  SHF.R.S32.HI R69, RZ, 0x4, R2 ;  /* 0x00000004ff457819 */ /* 0x000fe20000011402 */
[----:B------:R-:W-:-:S02]  /*21a0*/  IMAD.SHL.U32 R2, R2, 0x80, RZ ;  /* 0x0000008002027824 */ /* 0x000fc400078e00ff */
[----:B------:R-:W-:Y:S01]  /*21b0*/  IMAD R0, R3, 0x8, R0 ;  /* 0x0000000803007824 */ /* 0x000fe200078e0200 */
[----:B------:R-:W-:Y:S01]  /*21c0*/  SGXT R69, R69, 0x1 ;  /* 0x000000014545781a */ /* 0x000fe20000000200 */
[----:B------:R-:W-:Y:S01]  /*21d0*/  IMAD R3, R3, 0x4, R72 ;  /* 0x0000000403037824 */ /* 0x000fe200078e0248 */
[----:B------:R-:W-:Y:S02]  /*21e0*/  LOP3.LUT R2, R2, 0x400, RZ, 0xc0, !PT ;  /* 0x0000040002027812 */ /* 0x000fe400078ec0ff */
[----:B------:R-:W-:Y:S01]  /*21f0*/  LOP3.LUT R68, R68, 0x2040, R69, 0xf8, !PT ;  /* 0x0000204044447812 */ /* 0x000fe200078ef845 */
[----:B------:R-:W-:Y:S01]  /*2200*/  IMAD.SHL.U32 R3, R3, 0x10, RZ ;  /* 0x0000001003037824 */ /* 0x000fe200078e00ff */
[----:B------:R-:W0:Y:S01]  /*2210*/  @!P2 SYNCS.CCTL.IV [UR12+0x6000] ;  /* 0x00600000ff00a9b1 */ /* 0x000e22000800000c */
[----:B------:R-:W-:-:S03]  /*2220*/  NOP ;  /* 0x0000000000007918 */ /* 0x000fc60000000000 */
[----:B------:R-:W-:Y:S02]  /*2230*/  LOP3.LUT R69, R68, R3, RZ, 0x3c, !PT ;  /* 0x0000000344457212 */ /* 0x000fe400078e3cff */
[C---:B------:R-:W-:Y:S01]  /*2240*/  LOP3.LUT R68, R0.reuse, 0x10, RZ, 0x3c, !PT ;  /* 0x0000001000447812 */ /* 0x040fe200078e3cff */
[----:B0-----:R0:W-:Y:S01]  /*2250*/  STS.128 [R0+UR12], R4 ;  /* 0x0000000400007988 */ /* 0x0011e20008000c0c */
[C---:B------:R-:W-:Y:S02]  /*2260*/  LOP3.LUT R3, R0.reuse, 0x20, RZ, 0x3c, !PT ;  /* 0x0000002000037812 */ /* 0x040fe400078e3cff */
[----:B------:R-:W-:Y:S01]  /*2270*/  IADD3 R2, PT, PT, R69, UR12, R2 ;  /* 0x0000000c45027c10 */ /* 0x000fe2000fffe002 */
[----:B------:R-:W-:Y:S01]  /*2280*/  STS.128 [R68+UR12], R8 ;  /* 0x0000000844007988 */ /* 0x000fe20008000c0c */
[----:B------:R-:W-:Y:S02]  /*2290*/  LOP3.LUT R69, R0, 0x70, RZ, 0x3c, !PT ;  /* 0x0000007000457812 */ /* 0x000fe400078e3cff */
[----:B-1----:R-:W-:Y:S01]  /*22a0*/  IADD3 R70, P0, P2, R70, UR4, R71 ;  /* 0x0000000446467c10 */ /* 0x002fe2000fa1e047 */
[----:B------:R-:W-:Y:S03]  /*22b0*/  STS.128 [R3+UR12], R12 ;  /* 0x0000000c03007988 */ /* 0x000fe60008000c0c */
[----:B------:R-:W-:-:S02]  /*22c0*/  IADD3.X R71, PT, PT, RZ, UR5, RZ, P0, P2 ;  /* 0x00000005ff477c10 */ /* 0x000fc400087e44ff */
[C---:B0-----:R-:W-:Y:S02]  /*22d0*/  LOP3.LUT R4, R0.reuse, 0x30, RZ, 0x3c, !PT ;  /* 0x0000003000047812 */ /* 0x041fe400078e3cff */
[C---:B------:R-:W-:Y:S02]  /*22e0*/  LOP3.LUT R5, R0.reuse, 0x40, RZ, 0x3c, !PT ;  /* 0x0000004000057812 */ /* 0x040fe400078e3cff */
[C---:B------:R-:W-:Y:S01]  /*22f0*/  LOP3.LUT R6, R0.reuse, 0x50, RZ, 0x3c, !PT ;  /* 0x0000005000067812 */ /* 0x040fe200078e3cff */
[----:B------:R-:W-:Y:S01]  /*2300*/  STS.128 [R4+UR12], R16 ;  /* 0x0000001004007988 */ /* 0x000fe20008000c0c */
[----:B------:R-:W-:-:S03]  /*2310*/  LOP3.LUT R7, R0, 0x60, RZ, 0x3c, !PT ;  /* 0x0000006000077812 */ /* 0x000fc600078e3cff */
[----:B------:R-:W-:Y:S04]  /*2320*/  STS.128 [R5+UR12], R20 ;  /* 0x0000001405007988 */ /* 0x000fe80008000c0c */
[----:B------:R-:W-:Y:S04]  /*2330*/  STS.128 [R6+UR12], R24 ;  /* 0x0000001806007988 */ /* 0x000fe80008000c0c */
[----:B------:R-:W-:Y:S04]  /*2340*/  STS.128 [R7+UR12], R28 ;  /* 0x0000001c07007988 */ /* 0x000fe80008000c0c */
[----:B------:R-:W-:Y:S01]  /*2350*/  STS.128 [R69+UR12], R32 ;  /* 0x0000002045007988 */ /* 0x000fe20008000c0c */
[----:B------:R-:W-:Y:S06]  /*2360*/  BAR.SYNC.DEFER_BLOCKING 0x0 ;  /* 0x0000000000007b1d */ /* 0x000fec0000010000 */
[----:B------:R-:W0:Y:S04]  /*2370*/  LDSM.16.M88.4 R8, [R2] ;  /* 0x000000000208783b */ /* 0x000e280000000200 */
[----:B------:R-:W1:Y:S04]  /*2380*/  LDSM.16.M88.4 R12, [R2+0x80] ;  /* 0x00008000020c783b */ /* 0x000e680000000200 */
[----:B------:R-:W2:Y:S04]  /*2390*/  LDSM.16.M88.4 R72, [R2+0x100] ;  /* 0x000100000248783b */ /* 0x000ea80000000200 */
[----:B------:R-:W3:Y:S04]  /*23a0*/  LDSM.16.M88.4 R16, [R2+0x180] ;  /* 0x000180000210783b */ /* 0x000ee80000000200 */
[----:B------:R-:W4:Y:S04]  /*23b0*/  LDSM.16.M88.4 R20, [R2+0x200] ;  /* 0x000200000214783b */ /* 0x000f280000000200 */
[----:B------:R-:W5:Y:S04]  /*23c0*/  LDSM.16.M88.4 R24, [R2+0x280] ;  /* 0x000280000218783b */ /* 0x000f680000000200 */
[----:B------:R-:W0:Y:S04]  /*23d0*/  LDSM.16.M88.4 R28, [R2+0x300] ;  /* 0x00030000021c783b */ /* 0x000e280000000200 */
[----:B------:R-:W0:Y:S01]  /*23e0*/  LDSM.16.M88.4 R32, [R2+0x380] ;  /* 0x000380000220783b */ /* 0x000e220000000200 */
[----:B------:R-:W-:Y:S06]  /*23f0*/  BAR.SYNC.DEFER_BLOCKING 0x0 ;  /* 0x0000000000007b1d */ /* 0x000fec0000010000 */
[----:B------:R-:W-:Y:S04]  /*2400*/  STS.128 [R0+UR12], R36 ;  /* 0x0000002400007988 */ /* 0x000fe80008000c0c */
[----:B------:R-:W-:Y:S04]  /*2410*/  STS.128 [R68+UR12], R40 ;  /* 0x0000002844007988 */ /* 0x000fe80008000c0c */
[----:B------:R-:W-:Y:S04]  /*2420*/  STS.128 [R3+UR12], R44 ;  /* 0x0000002c03007988 */ /* 0x000fe80008000c0c */
[----:B------:R-:W-:Y:S04]  /*2430*/  STS.128 [R4+UR12], R48 ;  /* 0x0000003004007988 */ /* 0x000fe80008000c0c */
[----:B------:R-:W-:Y:S04]  /*2440*/  STS.128 [R5+UR12], R52 ;  /* 0x0000003405007988 */ /* 0x000fe80008000c0c */
[----:B------:R-:W-:Y:S04]  /*2450*/  STS.128 [R6+UR12], R56 ;  /* 0x0000003806007988 */ /* 0x000fe80008000c0c */
[----:B------:R-:W-:Y:S04]  /*2460*/  STS.128 [R7+UR12], R60 ;  /* 0x0000003c07007988 */ /* 0x000fe80008000c0c */
[----:B------:R-:W-:Y:S01]  /*2470*/  STS.128 [R69+UR12], R64 ;  /* 0x0000004045007988 */ /* 0x000fe20008000c0c */
[----:B------:R-:W-:Y:S06]  /*2480*/  BAR.SYNC.DEFER_BLOCKING 0x0 ;  /* 0x0000000000007b1d */ /* 0x000fec0000010000 */
[----:B0-----:R-:W-:Y:S04]  /*2490*/  STG.E desc[UR20][R70.64], R8 ;  /* 0x0000000846007986 */ /* 0x001fe8000c101914 */
[----:B------:R-:W-:Y:S04]  /*24a0*/  STG.E desc[UR20][R70.64+0x100], R9 ;  /* 0x0001000946007986 */ /* 0x000fe8000c101914 */
[----:B------:R-:W-:Y:S04]  /*24b0*/  STG.E desc[UR20][R70.64+0x800], R10 ;  /* 0x0008000a46007986 */ /* 0x000fe8000c101914 */
[----:B------:R-:W-:Y:S04]  /*24c0*/  STG.E desc[UR20][R70.64+0x900], R11 ;  /* 0x0009000b46007986 */ /* 0x000fe8000c101914 */
[----:B-1----:R-:W-:Y:S04]  /*24d0*/  STG.E desc[UR20][R70.64+0x1000], R12 ;  /* 0x0010000c46007986 */ /* 0x002fe8000c101914 */
[----:B------:R-:W-:Y:S04]  /*24e0*/  STG.E desc[UR20][R70.64+0x1100], R13 ;  /* 0x0011000d46007986 */ /* 0x000fe8000c101914 */
[----:B------:R-:W-:Y:S04]  /*24f0*/  STG.E desc[UR20][R70.64+0x1800], R14 ;  /* 0x0018000e46007986 */ /* 0x000fe8000c101914 */
[----:B------:R-:W-:Y:S04]  /*2500*/  STG.E desc[UR20][R70.64+0x1900], R15 ;  /* 0x0019000f46007986 */ /* 0x000fe8000c101914 */
[----:B------:R-:W0:Y:S04]  /*2510*/  LDSM.16.M88.4 R76, [R2] ;  /* 0x00000000024c783b */ /* 0x000e280000000200 */
[----:B------:R-:W1:Y:S04]  /*2520*/  LDSM.16.M88.4 R36, [R2+0x80] ;  /* 0x000080000224783b */ /* 0x000e680000000200 */
[----:B------:R-:W0:Y:S04]  /*2530*/  LDSM.16.M88.4 R4, [R2+0x100] ;  /* 0x000100000204783b */ /* 0x000e280000000200 */
[----:B------:R-:W0:Y:S04]  /*2540*/  LDSM.16.M88.4 R40, [R2+0x180] ;  /* 0x000180000228783b */ /* 0x000e280000000200 */
[----:B------:R-:W0:Y:S04]  /*2550*/  LDSM.16.M88.4 R8, [R2+0x200] ;  /* 0x000200000208783b */ /* 0x000e280000000200 */
[----:B------:R-:W0:Y:S04]  /*2560*/  LDSM.16.M88.4 R44, [R2+0x280] ;  /* 0x00028000022c783b */ /* 0x000e280000000200 */
[----:B------:R-:W0:Y:S04]  /*2570*/  LDSM.16.M88.4 R12, [R2+0x300] ;  /* 0x00030000020c783b */ /* 0x000e280000000200 */
[----:B------:R-:W0:Y:S04]  /*2580*/  LDSM.16.M88.4 R48, [R2+0x380] ;  /* 0x000380000230783b */ /* 0x000e280000000200 */
[----:B--2---:R2:W-:Y:S04]  /*2590*/  STG.E desc[UR20][R70.64+0x2000], R72 ;  /* 0x0020004846007986 */ /* 0x0045e8000c101914 */
[----:B------:R2:W-:Y:S04]  /*25a0*/  STG.E desc[UR20][R70.64+0x2100], R73 ;  /* 0x0021004946007986 */ /* 0x0005e8000c101914 */
[----:B------:R2:W-:Y:S04]  /*25b0*/  STG.E desc[UR20][R70.64+0x2800], R74 ;  /* 0x0028004a46007986 */ /* 0x0005e8000c101914 */
[----:B------:R2:W-:Y:S04]  /*25c0*/  STG.E desc[UR20][R70.64+0x2900], R75 ;  /* 0x0029004b46007986 */ /* 0x0005e8000c101914 */
[----:B---3--:R2:W-:Y:S04]  /*25d0*/  STG.E desc[UR20][R70.64+0x3000], R16 ;  /* 0x0030001046007986 */ /* 0x0085e8000c101914 */
[----:B------:R2:W-:Y:S04]  /*25e0*/  STG.E desc[UR20][R70.64+0x3100], R17 ;  /* 0x0031001146007986 */ /* 0x0005e8000c101914 */
[----:B------:R2:W-:Y:S04]  /*25f0*/  STG.E desc[UR20][R70.64+0x3800], R18 ;  /* 0x0038001246007986 */ /* 0x0005e8000c101914 */
[----:B------:R2:W-:Y:S04]  /*2600*/  STG.E desc[UR20][R70.64+0x3900], R19 ;  /* 0x0039001346007986 */ /* 0x0005e8000c101914 */
[----:B----4-:R2:W-:Y:S04]  /*2610*/  STG.E desc[UR20][R70.64+0x4000], R20 ;  /* 0x0040001446007986 */ /* 0x0105e8000c101914 */
[----:B------:R2:W-:Y:S04]  /*2620*/  STG.E desc[UR20][R70.64+0x4100], R21 ;  /* 0x0041001546007986 */ /* 0x0005e8000c101914 */
[----:B------:R2:W-:Y:S04]  /*2630*/  STG.E desc[UR20][R70.64+0x4800], R22 ;  /* 0x0048001646007986 */ /* 0x0005e8000c101914 */
[----:B------:R2:W-:Y:S04]  /*2640*/  STG.E desc[UR20][R70.64+0x4900], R23 ;  /* 0x0049001746007986 */ /* 0x0005e8000c101914 */
[----:B-----5:R2:W-:Y:S04]  /*2650*/  STG.E desc[UR20][R70.64+0x5000], R24 ;  /* 0x0050001846007986 */ /* 0x0205e8000c101914 */
[----:B------:R2:W-:Y:S04]  /*2660*/  STG.E desc[UR20][R70.64+0x5100], R25 ;  /* 0x0051001946007986 */ /* 0x0005e8000c101914 */
        /* <DEDUP_REMOVED lines=10> */
[----:B0-----:R2:W-:Y:S04]  /*2710*/  STG.E desc[UR20][R70.64+0x80], R76 ;  /* 0x0000804c46007986 */ /* 0x0015e8000c101914 */
[----:B------:R2:W-:Y:S04]  /*2720*/  STG.E desc[UR20][R70.64+0x180], R77 ;  /* 0x0001804d46007986 */ /* 0x0005e8000c101914 */
[----:B------:R2:W-:Y:S04]  /*2730*/  STG.E desc[UR20][R70.64+0x880], R78 ;  /* 0x0008804e46007986 */ /* 0x0005e8000c101914 */
[----:B------:R2:W-:Y:S04]  /*2740*/  STG.E desc[UR20][R70.64+0x980], R79 ;  /* 0x0009804f46007986 */ /* 0x0005e8000c101914 */
[----:B-1----:R2:W-:Y:S04]  /*2750*/  STG.E desc[UR20][R70.64+0x1080], R36 ;  /* 0x0010802446007986 */ /* 0x0025e8000c101914 */
        /* <DEDUP_REMOVED lines=26> */
[----:B------:R2:W-:Y:S01]  /*2900*/  STG.E desc[UR20][R70.64+0x7980], R51 ;  /* 0x0079803346007986 */ /* 0x0005e2000c101914 */
[----:B------:R-:W-:Y:S06]  /*2910*/  BAR.SYNC.DEFER_BLOCKING 0x0 ;  /* 0x0000000000007b1d */ /* 0x000fec0000010000 */
[----:B------:R-:W-:Y:S05]  /*2920*/  @P1 BRA `(.L_x_8) ;  /* 0x00000000009c1947 */ /* 0x000fea0003800000 */
[----:B------:R-:W-:Y:S01]  /*2930*/  NOP ;  /* 0x0000000000007918 */ /* 0x000fe20000000000 */
[----:B------:R-:W-:Y:S01]  /*2940*/  UMOV UR4, 0x50 ;  /* 0x0000005000047882 */ /* 0x000fe20000000000 */
[----:B------:R-:W-:Y:S01]  /*2950*/  IMAD.U32 R0, RZ, RZ, UR13 ;  /* 0x0000000dff007e24 */ /* 0x000fe2000f8e00ff */
[----:B------:R-:W-:Y:S01]  /*2960*/  ULEA UR11, UR11, UR4, 0x18 ;  /* 0x000000040b0b7291 */ /* 0x000fe2000f8ec0ff */
[----:B------:R-:W-:Y:S02]  /*2970*/  IMAD.MOV.U32 R3, RZ, RZ, 0xf ;  /* 0x0000000fff037424 */ /* 0x000fe400078e00ff */
[----:B--2---:R-:W-:Y:S01]  /*2980*/  IMAD.MOV.U32 R7, RZ, RZ, 0x1 ;  /* 0x00000001ff077424 */ /* 0x004fe200078e00ff */
[----:B------:R-:W-:-:S04]  /*2990*/  LOP3.LUT R0, R0, 0xffff, RZ, 0xc0, !PT ;  /* 0x0000ffff00007812 */ /* 0x000fc800078ec0ff */
[----:B------:R-:W-:Y:S01]  /*29a0*/  SHF.R.U32.HI R0, RZ, 0x5, R0 ;  /* 0x00000005ff007819 */ /* 0x000fe20000011600 */
[----:B------:R-:W0:Y:S04]  /*29b0*/  LDS R5, [UR11] ;  /* 0x0000000bff057984 */ /* 0x000e280008000800 */
[----:B------:R-:W-:Y:S01]  /*29c0*/  VIADD R2, R0, 0x10 ;  /* 0x0000001000027836 */ /* 0x000fe20000000000 */
[----:B------:R-:W-:-:S04]  /*29d0*/  SHF.L.U32 R0, R3, R0, RZ ;  /* 0x0000000003007219 */ /* 0x000fc800000006ff */
[----:B------:R-:W-:-:S04]  /*29e0*/  SHF.L.U32 R3, R7, R2, RZ ;  /* 0x0000000207037219 */ /* 0x000fc800000006ff */
[----:B------:R-:W-:-:S04]  /*29f0*/  LOP3.LUT R0, R3, R0, RZ, 0xfc, !PT ;  /* 0x0000000003007212 */ /* 0x000fc800078efcff */
[C---:B------:R-:W-:Y:S02]  /*2a00*/  LOP3.LUT R2, R0.reuse, 0xffff, RZ, 0xc0, !PT ;  /* 0x0000ffff00027812 */ /* 0x040fe400078ec0ff */
[----:B0-----:R-:W-:-:S04]  /*2a10*/  LOP3.LUT R3, R0, 0xffff, R5, 0x80, !PT ;  /* 0x0000ffff00037812 */ /* 0x001fc800078e8005 */
[----:B------:R-:W-:-:S13]  /*2a20*/  ISETP.NE.AND P0, PT, R3, R2, PT ;  /* 0x000000020300720c */ /* 0x000fda0003f05270 */
[----:B------:R-:W-:Y:S05]  /*2a30*/  @P0 BRA `(.L_x_9) ;  /* 0x0000000000500947 */ /* 0x000fea0003800000 */
[----:B------:R-:W-:Y:S02]  /*2a40*/  SHF.R.U32.HI R5, RZ, 0x10, R5 ;  /* 0x00000010ff057819 */ /* 0x000fe40000011605 */
[----:B------:R-:W-:-:S04]  /*2a50*/  SHF.R.U32.HI R2, RZ, 0x10, R0 ;  /* 0x00000010ff027819 */ /* 0x000fc80000011600 */
[----:B------:R-:W-:-:S04]  /*2a60*/  LOP3.LUT R5, R5, R2, RZ, 0xc0, !PT ;  /* 0x0000000205057212 */ /* 0x000fc800078ec0ff */
[----:B------:R-:W-:-:S13]  /*2a70*/  ISETP.NE.AND P0, PT, R5, R2, PT ;  /* 0x000000020500720c */ /* 0x000fda0003f05270 */
[----:B------:R-:W-:Y:S05]  /*2a80*/  @P0 BRA `(.L_x_10) ;  /* 0x0000000000300947 */ /* 0x000fea0003800000 */
[----:B------:R-:W-:Y:S01]  /*2a90*/  R2UR UR4, R0 ;  /* 0x00000000000472ca */ /* 0x000fe200000e0000 */
[----:B------:R-:W-:Y:S01]  /*2aa0*/  VOTEU.ANY UR5, UPT, PT ;  /* 0x0000000000057886 */ /* 0x000fe200038e0100 */
[----:B------:R-:W0:Y:S01]  /*2ab0*/  S2R R0, SR_LANEID ;  /* 0x0000000000007919 */ /* 0x000e220000000000 */
[----:B------:R-:W-:-:S10]  /*2ac0*/  UFLO.U32 UR5, UR5 ;  /* 0x00000005000572bd */ /* 0x000fd400080e0000 */
[----:B------:R-:W-:-:S06]  /*2ad0*/  ULOP3.LUT UR4, URZ, UR4, URZ, 0x33, !UPT ;  /* 0x00000004ff047292 */ /* 0x000fcc000f8e33ff */
[----:B------:R-:W-:-:S04]  /*2ae0*/  IMAD.U32 R2, RZ, RZ, UR4 ;  /* 0x00000004ff027e24 */ /* 0x000fc8000f8e00ff */
[----:B------:R-:W1:Y:S02]  /*2af0*/  REDUX UR6, R2 ;  /* 0x00000000020673c4 */ /* 0x000e640000000000 */
[----:B------:R3:W-:Y:S01]  /*2b00*/  UTCATOMSWS.AND URZ, UR4 ;  /* 0x0000000400ff79e3 */ /* 0x0007e20008000000 */
[----:B0-----:R-:W-:Y:S01]  /*2b10*/  ISETP.EQ.U32.AND P0, PT, R0, UR5, PT ;  /* 0x0000000500007c0c */ /* 0x001fe2000bf02070 */
[----:B-1----:R-:W-:-:S12]  /*2b20*/  IMAD.U32 R0, RZ, RZ, UR6 ;  /* 0x00000006ff007e24 */ /* 0x002fd8000f8e00ff */
[----:B------:R3:W-:Y:S01]  /*2b30*/  @P0 ATOMS.AND RZ, [UR11], R0 ;  /* 0x00000000ffff098c */ /* 0x0007e2000a80000b */
[----:B------:R-:W-:Y:S05]  /*2b40*/  BRA `(.L_x_8) ;  /* 0x0000000000147947 */ /* 0x000fea0003800000 */
.L_x_10:
[----:B------:R-:W-:-:S07]  /*2b50*/  MOV R2, 0x2b70 ;  /* 0x00002b7000027802 */ /* 0x000fce0000000f00 */
[----:B------:R-:W-:Y:S05]  /*2b60*/  CALL.REL.NOINC `($__internal_0_$__cuda_sm10x_tcgen05_guardrail_trap_col_being_dealloced_not_returned_by_alloc) ;  /* 0x0000000000207944 */ /* 0x000fea0003c00000 */
[----:B------:R-:W-:Y:S05]  /*2b70*/  BRA `(.L_x_8) ;  /* 0x0000000000087947 */ /* 0x000fea0003800000 */
.L_x_9:
[----:B------:R-:W-:-:S07]  /*2b80*/  MOV R2, 0x2ba0 ;  /* 0x00002ba000027802 */ /* 0x000fce0000000f00 */
[----:B------:R-:W-:Y:S05]  /*2b90*/  CALL.REL.NOINC `($__internal_2_$__cuda_sm10x_tcgen05_guardrail_trap_unallocated_columns_being_dealloced) ;  /* 0x00000000002c7944 */ /* 0x000fea0003c00000 */
.L_x_8:
[----:B------:R-:W-:Y:S01]  /*2ba0*/  NOP ;  /* 0x0000000000007918 */ /* 0x000fe20000000000 */
[----:B---3--:R-:W-:Y:S05]  /*2bb0*/  EXIT ;  /* 0x000000000000794d */ /* 0x008fea0003800000 */
.L_x_7:
[----:B------:R-:W0:Y:S02]  /*2bc0*/  SYNCS.PHASECHK.TRANS64.TRYWAIT P0, [UR12+0x6000], RZ ;  /* 0x006000ffff0075a7 */ /* 0x000e24000800110c */
[----:B0-----:R-:W-:Y:S05]  /*2bd0*/  @!P0 BRA `(.L_x_7) ;  /* 0xfffffffc00f88947 */ /* 0x001fea000383ffff */
[----:B------:R-:W-:Y:S05]  /*2be0*/  BRA `(.L_x_11) ;  /* 0xfffffff400387947 */ /* 0x000fea000383ffff */
        .weak           $__internal_0_$__cuda_sm10x_tcgen05_guardrail_trap_col_being_dealloced_not_returned_by_alloc
        .type           $__internal_0_$__cuda_sm10x_tcgen05_guardrail_trap_col_being_dealloced_not_returned_by_alloc,@function
        .size           $__internal_0_$__cuda_sm10x_tcgen05_guardrail_trap_col_being_dealloced_not_returned_by_alloc,($__internal_1_$__cuda_sm10x_tcgen05_guardrail_trap_phase_invalid_during_alloc - $__internal_0_$__cuda_sm10x_tcgen05_guardrail_trap_col_being_dealloced_not_returned_by_alloc)
$__internal_0_$__cuda_sm10x_tcgen05_guardrail_trap_col_being_dealloced_not_returned_by_alloc:
[----:B------:R-:W-:Y:S05]  /*2bf0*/  BPT.TRAP 0x1 ;  /* 0x000000040000795c */ /* 0x000fea0000300000 */
[----:B------:R-:W-:-:S04]  /*2c00*/  IMAD.MOV.U32 R3, RZ, RZ, 0x0 ;  /* 0x00000000ff037424 */ /* 0x000fc800078e00ff */
[----:B------:R-:W-:Y:S05]  /*2c10*/  RET.REL.NODEC R2 `(gluon_mma) ;  /* 0xffffffd002f87950 */ /* 0x000fea0003c3ffff */
        .weak           $__internal_1_$__cuda_sm10x_tcgen05_guardrail_trap_phase_invalid_during_alloc
        .type           $__internal_1_$__cuda_sm10x_tcgen05_guardrail_trap_phase_invalid_during_alloc,@function
        .size           $__internal_1_$__cuda_sm10x_tcgen05_guardrail_trap_phase_invalid_during_alloc,($__internal_2_$__cuda_sm10x_tcgen05_guardrail_trap_unallocated_columns_being_dealloced - $__internal_1_$__cuda_sm10x_tcgen05_guardrail_trap_phase_invalid_during_alloc)
$__internal_1_$__cuda_sm10x_tcgen05_guardrail_trap_phase_invalid_during_alloc:
[----:B------:R-:W-:Y:S05]  /*2c20*/  BPT.TRAP 0x1 ;  /* 0x000000040000795c */ /* 0x000fea0000300000 */
[----:B------:R-:W-:-:S04]  /*2c30*/  IMAD.MOV.U32 R5, RZ, RZ, 0x0 ;  /* 0x00000000ff057424 */ /* 0x000fc800078e00ff */
[----:B------:R-:W-:Y:S05]  /*2c40*/  RET.REL.NODEC R4 `(gluon_mma) ;  /* 0xffffffd004ec7950 */ /* 0x000fea0003c3ffff */
        .weak           $__internal_2_$__cuda_sm10x_tcgen05_guardrail_trap_unallocated_columns_being_dealloced
        .type           $__internal_2_$__cuda_sm10x_tcgen05_guardrail_trap_unallocated_columns_being_dealloced,@function
        .size           $__internal_2_$__cuda_sm10x_tcgen05_guardrail_trap_unallocated_columns_being_dealloced,(.L_x_15 - $__internal_2_$__cuda_sm10x_tcgen05_guardrail_trap_unallocated_columns_being_dealloced)
$__internal_2_$__cuda_sm10x_tcgen05_guardrail_trap_unallocated_columns_being_dealloced:
[----:B------:R-:W-:Y:S05]  /*2c50*/  BPT.TRAP 0x1 ;  /* 0x000000040000795c */ /* 0x000fea0000300000 */
[----:B------:R-:W-:-:S04]  /*2c60*/  IMAD.MOV.U32 R3, RZ, RZ, 0x0 ;  /* 0x00000000ff037424 */ /* 0x000fc800078e00ff */
[----:B------:R-:W-:Y:S05]  /*2c70*/  RET.REL.NODEC R2 `(gluon_mma) ;  /* 0xffffffd002e07950 */ /* 0x000fea0003c3ffff */
.L_x_12:
[----:B------:R-:W-:-:S00]  /*2c80*/  BRA `(.L_x_12) ;  /* 0xfffffffc00fc7947 */ /* 0x000fc0000383ffff */
[----:B------:R-:W-:-:S00]  /*2c90*/  NOP ;  /* 0x0000000000007918 */ /* 0x000fc00000000000 */
        /* <DEDUP_REMOVED lines=14> */
.L_x_15:


//--------------------- .nv.shared.gluon_mma      --------------------------
	.section	.nv.shared.gluon_mma,"aw",@nobits
	.sectionflags	@""
	.align	16
	.zero		1024


//--------------------- .nv.shared.reserved.0     --------------------------
	.section	.nv.shared.reserved.0,"aw",@nobits
	.align	8
	.weak		__nv_reservedSMEM_offset_0_alias
	.size		__nv_reservedSMEM_offset_0_alias, 0, 64
	.other		__nv_reservedSMEM_offset_0_alias,@"STO_CUDA_RESERVED_SHARED STV_DEFAULT"
__nv_reservedSMEM_offset_0_alias:
	.zero		0
.nv.shared.reserved.0:
	.zero		64
	.weak		__nv_reservedSMEM_allocation_phase
	.type		__nv_reservedSMEM_allocation_phase,@object
	.size		__nv_reservedSMEM_allocation_phase,(.L_0 - __nv_reservedSMEM_allocation_phase)
__nv_reservedSMEM_allocation_phase:
	.zero		1
.L_0:
	.zero		7
	.weak		__nv_reservedSMEM_devtool_atexit_pc
	.type		__nv_reservedSMEM_devtool_atexit_pc,@object
	.size		__nv_reservedSMEM_devtool_atexit_pc,(__nv_reservedSMEM_allocation_mask - __nv_reservedSMEM_devtool_atexit_pc)
__nv_reservedSMEM_devtool_atexit_pc:
	.zero		8
	.weak		__nv_reservedSMEM_allocation_mask
	.type		__nv_reservedSMEM_allocation_mask,@object
	.size		__nv_reservedSMEM_allocation_mask,(.L_2 - __nv_reservedSMEM_allocation_mask)
__nv_reservedSMEM_allocation_mask:
	.zero		4
.L_2:


//--------------------- .nv.constant0.gluon_mma   --------------------------
	.section	.nv.constant0.gluon_mma,"a",@progbits
	.sectionflags	@""
	.align	4
.nv.constant0.gluon_mma:
	.zero		936


//--------------------- SYMBOLS --------------------------

	.type		.nv.reservedSmem.offset0,@object
	.size		.nv.reservedSmem.offset0,0x4
	.type		.nv.reservedSmem.cap,@object
	.size		.nv.reservedSmem.cap,0x4
